	.headerflags	@"EF_CUDA_TEXMODE_UNIFIED EF_CUDA_64BIT_ADDRESS EF_CUDA_ACCELERATORS EF_CUDA_SM90 EF_CUDA_VIRTUAL_SM(EF_CUDA_SM90)"
	.elftype	@"ET_EXEC"


//--------------------- .nv.info                  --------------------------
	.section	.nv.info,"",@"SHT_CUDA_INFO"
	.align	4


	//----- nvinfo : EIATTR_REGCOUNT
	.align		4
        /*0000*/ 	.byte	0x04, 0x2f
        /*0002*/ 	.short	(.L_1 - .L_0)
	.align		4
.L_0:
        /*0004*/ 	.word	index@(triton_poi_fused_cat_54)
        /*0008*/ 	.word	0x0000000e


	//----- nvinfo : EIATTR_MIN_STACK_SIZE
	.align		4
.L_1:
        /*000c*/ 	.byte	0x04, 0x12
        /*000e*/ 	.short	(.L_3 - .L_2)
	.align		4
.L_2:
        /*0010*/ 	.word	index@(triton_poi_fused_cat_54)
        /*0014*/ 	.word	0x00000000


	//----- nvinfo : EIATTR_FRAME_SIZE
	.align		4
.L_3:
        /*0018*/ 	.byte	0x04, 0x11
        /*001a*/ 	.short	(.L_5 - .L_4)
	.align		4
.L_4:
        /*001c*/ 	.word	index@(triton_poi_fused_cat_54)
        /*0020*/ 	.word	0x00000000


	//----- nvinfo : EIATTR_MIN_STACK_SIZE
	.align		4
.L_5:
        /*0024*/ 	.byte	0x04, 0x12
        /*0026*/ 	.short	(.L_7 - .L_6)
	.align		4
.L_6:
        /*0028*/ 	.word	index@(triton_poi_fused_cat_54)
        /*002c*/ 	.word	0x00000000
.L_7:


//--------------------- .nv.info.triton_poi_fused_cat_54 --------------------------
	.section	.nv.info.triton_poi_fused_cat_54,"",@"SHT_CUDA_INFO"
	.sectionflags	@""
	.align	4


	//----- nvinfo : EIATTR_CUDA_API_VERSION
	.align		4
        /*0000*/ 	.byte	0x04, 0x37
        /*0002*/ 	.short	(.L_9 - .L_8)
.L_8:
        /*0004*/ 	.word	0x0000007c


	//----- nvinfo : EIATTR_KPARAM_INFO
	.align		4
.L_9:
        /*0008*/ 	.byte	0x04, 0x17
        /*000a*/ 	.short	(.L_11 - .L_10)
.L_10:
        /*000c*/ 	.word	0x00000000
        /*0010*/ 	.short	0x0002
        /*0012*/ 	.short	0x0010
        /*0014*/ 	.byte	0x00, 0xf0, 0x11, 0x00


	//----- nvinfo : EIATTR_KPARAM_INFO
	.align		4
.L_11:
        /*0018*/ 	.byte	0x04, 0x17
        /*001a*/ 	.short	(.L_13 - .L_12)
.L_12:
        /*001c*/ 	.word	0x00000000
        /*0020*/ 	.short	0x0001
        /*0022*/ 	.short	0x0008
        /*0024*/ 	.byte	0x00, 0xf4, 0x21, 0x00


	//----- nvinfo : EIATTR_KPARAM_INFO
	.align		4
.L_13:
        /*0028*/ 	.byte	0x04, 0x17
        /*002a*/ 	.short	(.L_15 - .L_14)
.L_14:
        /*002c*/ 	.word	0x00000000
        /*0030*/ 	.short	0x0000
        /*0032*/ 	.short	0x0000
        /*0034*/ 	.byte	0x00, 0xf4, 0x21, 0x00


	//----- nvinfo : EIATTR_SPARSE_MMA_MASK
	.align		4
.L_15:
        /*0038*/ 	.byte	0x03, 0x50
        /*003a*/ 	.short	0x0000


	//----- nvinfo : EIATTR_MAXREG_COUNT
	.align		4
        /*003c*/ 	.byte	0x03, 0x1b
        /*003e*/ 	.short	0x00ff


	//----- nvinfo : EIATTR_EXIT_INSTR_OFFSETS
	.align		4
        /*0040*/ 	.byte	0x04, 0x1c
        /*0042*/ 	.short	(.L_17 - .L_16)


	//   ....[0]....
.L_16:
        /*0044*/ 	.word	0x00000120


	//----- nvinfo : EIATTR_REQNTID
	.align		4
.L_17:
        /*0048*/ 	.byte	0x04, 0x10
        /*004a*/ 	.short	(.L_19 - .L_18)
.L_18:
        /*004c*/ 	.word	0x00000080
        /*0050*/ 	.word	0x00000001
        /*0054*/ 	.word	0x00000001


	//----- nvinfo : EIATTR_CBANK_PARAM_SIZE
	.align		4
.L_19:
        /*0058*/ 	.byte	0x03, 0x19
        /*005a*/ 	.short	0x0014


	//----- nvinfo : EIATTR_PARAM_CBANK
	.align		4
        /*005c*/ 	.byte	0x04, 0x0a
        /*005e*/ 	.short	(.L_21 - .L_20)
	.align		4
.L_20:
        /*0060*/ 	.word	index@(.nv.constant0.triton_poi_fused_cat_54)
        /*0064*/ 	.short	0x0210
        /*0066*/ 	.short	0x0014


	//----- nvinfo : EIATTR_SW_WAR
	.align		4
.L_21:
        /*0068*/ 	.byte	0x04, 0x36
        /*006a*/ 	.short	(.L_23 - .L_22)
.L_22:
        /*006c*/ 	.word	0x00000008
.L_23:


//--------------------- .nv.callgraph             --------------------------
	.section	.nv.callgraph,"",@"SHT_CUDA_CALLGRAPH"
	.align	4
	.sectionentsize	8
	.align		4
        /*0000*/ 	.word	0x00000000
	.align		4
        /*0004*/ 	.word	0xffffffff
	.align		4
        /*0008*/ 	.word	0x00000000
	.align		4
        /*000c*/ 	.word	0xfffffffe
	.align		4
        /*0010*/ 	.word	0x00000000
	.align		4
        /*0014*/ 	.word	0xfffffffd
	.align		4
        /*0018*/ 	.word	0x00000000
	.align		4
        /*001c*/ 	.word	0xfffffffc


//--------------------- .text.triton_poi_fused_cat_54 --------------------------
	.section	.text.triton_poi_fused_cat_54,"ax",@progbits
	.align	128
        .global         triton_poi_fused_cat_54
        .type           triton_poi_fused_cat_54,@function
        .size           triton_poi_fused_cat_54,(.L_x_1 - triton_poi_fused_cat_54)
        .other          triton_poi_fused_cat_54,@"STO_CUDA_ENTRY STV_DEFAULT"
triton_poi_fused_cat_54:
.text.triton_poi_fused_cat_54:
[----:B------:R-:W-:Y:S01]  /*0000*/  LDC R1, c[0x0][0x28] ;  /* 0x00000a00ff017b82 */ /* 0x000fe20000000800 */
[----:B------:R-:W1:Y:S07]  /*0010*/  S2R R0, SR_TID.X ;  /* 0x0000000000007919 */ /* 0x000e6e0000002100 */
[----:B------:R-:W2:Y:S01]  /*0020*/  LDC.64 R4, c[0x0][0x210] ;  /* 0x00008400ff047b82 */ /* 0x000ea20000000a00 */
[----:B------:R-:W-:Y:S01]  /*0030*/  ULDC.64 UR4, c[0x0][0x208] ;  /* 0x0000820000047ab9 */ /* 0x000fe20000000a00 */
[----:B------:R-:W3:Y:S06]  /*0040*/  S2R R9, SR_CTAID.X ;  /* 0x0000000000097919 */ /* 0x000eec0000002500 */
[----:B------:R-:W4:Y:S01]  /*0050*/  LDC.64 R2, c[0x0][0x218] ;  /* 0x00008600ff027b82 */ /* 0x000f220000000a00 */
[----:B-1----:R-:W-:-:S04]  /*0060*/  SHF.L.U32 R0, R0, 0x2, RZ ;  /* 0x0000000200007819 */ /* 0x002fc800000006ff */
[----:B------:R-:W-:-:S04]  /*0070*/  LOP3.LUT R0, R0, 0x1fc, RZ, 0xc0, !PT ;  /* 0x000001fc00007812 */ /* 0x000fc800078ec0ff */
[----:B---3--:R-:W-:-:S05]  /*0080*/  LEA R9, R9, R0, 0x9 ;  /* 0x0000000009097211 */ /* 0x008fca00078e48ff */
[----:B--2---:R-:W-:-:S06]  /*0090*/  IMAD.WIDE R4, R9, 0x4, R4 ;  /* 0x0000000409047825 */ /* 0x004fcc00078e0204 */
[----:B------:R-:W2:Y:S01]  /*00a0*/  LDG.E.128 R4, desc[UR4][R4.64] ;  /* 0x0000000404047981 */ /* 0x000ea2000c1e1d00 */
[----:B------:R-:W-:-:S05]  /*00b0*/  IMAD.HI R0, R9, 0x2aaaaaab, RZ ;  /* 0x2aaaaaab09007827 */ /* 0x000fca00078e02ff */
[----:B------:R-:W-:-:S04]  /*00c0*/  SHF.R.U32.HI R11, RZ, 0x1f, R0 ;  /* 0x0000001fff0b7819 */ /* 0x000fc80000011600 */
[----:B------:R-:W-:-:S05]  /*00d0*/  LEA.HI.SX32 R0, R0, R11, 0x15 ;  /* 0x0000000b00007211 */ /* 0x000fca00078faaff */
[----:B------:R-:W-:-:S04]  /*00e0*/  IMAD R9, R0, -0x3000, R9 ;  /* 0xffffd00000097824 */ /* 0x000fc800078e0209 */
[----:B------:R-:W-:-:S04]  /*00f0*/  IMAD R9, R0, 0x4b000, R9 ;  /* 0x0004b00000097824 */ /* 0x000fc800078e0209 */
[----:B----4-:R-:W-:-:S05]  /*0100*/  IMAD.WIDE R2, R9, 0x4, R2 ;  /* 0x0000000409027825 */ /* 0x010fca00078e0202 */
[----:B--2---:R-:W-:Y:S01]  /*0110*/  STG.E.128 desc[UR4][R2.64], R4 ;  /* 0x0000000402007986 */ /* 0x004fe2000c101d04 */
[----:B------:R-:W-:Y:S05]  /*0120*/  EXIT ;  /* 0x000000000000794d */ /* 0x000fea0003800000 */
.L_x_0:
[----:B------:R-:W-:-:S00]  /*0130*/  BRA `(.L_x_0) ;  /* 0xfffffffc00fc7947 */ /* 0x000fc0000383ffff */
[----:B------:R-:W-:-:S00]  /*0140*/  NOP ;  /* 0x0000000000007918 */ /* 0x000fc00000000000 */
        /* <DEDUP_REMOVED lines=11> */
.L_x_1:


//--------------------- .nv.constant0.triton_poi_fused_cat_54 --------------------------
	.section	.nv.constant0.triton_poi_fused_cat_54,"a",@progbits
	.sectionflags	@""
	.align	4
.nv.constant0.triton_poi_fused_cat_54:
	.zero		548
